//
// Generated by NVIDIA NVVM Compiler
//
// Compiler Build ID: CL-36424714
// Cuda compilation tools, release 13.0, V13.0.88
// Based on NVVM 20.0.0
//

.version 9.0
.target sm_100
.address_size 64

	// .globl	_Z7cudaBFSPiS_S_PbS0_iiS_

.visible .entry _Z7cudaBFSPiS_S_PbS0_iiS_(
	.param .u64 .ptr .align 1 _Z7cudaBFSPiS_S_PbS0_iiS__param_0,
	.param .u64 .ptr .align 1 _Z7cudaBFSPiS_S_PbS0_iiS__param_1,
	.param .u64 .ptr .align 1 _Z7cudaBFSPiS_S_PbS0_iiS__param_2,
	.param .u64 .ptr .align 1 _Z7cudaBFSPiS_S_PbS0_iiS__param_3,
	.param .u64 .ptr .align 1 _Z7cudaBFSPiS_S_PbS0_iiS__param_4,
	.param .u32 _Z7cudaBFSPiS_S_PbS0_iiS__param_5,
	.param .u32 _Z7cudaBFSPiS_S_PbS0_iiS__param_6,
	.param .u64 .ptr .align 1 _Z7cudaBFSPiS_S_PbS0_iiS__param_7
)
{
	.reg .pred 	%p<35>;
	.reg .b16 	%rs<25>;
	.reg .b32 	%r<86>;
	.reg .b64 	%rd<121>;

	ld.param.u64 	%rd35, [_Z7cudaBFSPiS_S_PbS0_iiS__param_0];
	ld.param.u64 	%rd33, [_Z7cudaBFSPiS_S_PbS0_iiS__param_1];
	ld.param.u64 	%rd36, [_Z7cudaBFSPiS_S_PbS0_iiS__param_2];
	ld.param.u64 	%rd37, [_Z7cudaBFSPiS_S_PbS0_iiS__param_3];
	ld.param.u64 	%rd38, [_Z7cudaBFSPiS_S_PbS0_iiS__param_4];
	ld.param.u32 	%r31, [_Z7cudaBFSPiS_S_PbS0_iiS__param_5];
	ld.param.s32 	%rd39, [_Z7cudaBFSPiS_S_PbS0_iiS__param_6];
	ld.param.u64 	%rd34, [_Z7cudaBFSPiS_S_PbS0_iiS__param_7];
	cvta.to.global.u64 	%rd1, %rd36;
	cvta.to.global.u64 	%rd2, %rd33;
	cvta.to.global.u64 	%rd3, %rd34;
	cvta.to.global.u64 	%rd4, %rd35;
	cvta.to.global.u64 	%rd5, %rd38;
	cvta.to.global.u64 	%rd6, %rd37;
	mov.u32 	%r32, %ctaid.x;
	mov.u32 	%r33, %ntid.x;
	mov.u32 	%r34, %tid.x;
	mad.lo.s32 	%r1, %r32, %r33, %r34;
	add.s64 	%rd40, %rd6, %rd39;
	ld.global.u8 	%rs1, [%rd40];
	setp.ne.s16 	%p1, %rs1, 0;
	setp.ge.s32 	%p2, %r1, %r31;
	or.pred  	%p3, %p2, %p1;
	@%p3 bra 	$L__BB0_39;
	cvt.s64.s32 	%rd41, %r1;
	add.s64 	%rd7, %rd6, %rd41;
	ld.global.u8 	%rs2, [%rd7];
	setp.eq.s16 	%p4, %rs2, 0;
	@%p4 bra 	$L__BB0_39;
	ld.param.u32 	%r70, [_Z7cudaBFSPiS_S_PbS0_iiS__param_5];
	mov.b16 	%rs3, 0;
	st.global.u8 	[%rd7], %rs3;
	add.s64 	%rd43, %rd5, %rd41;
	mov.b16 	%rs4, 1;
	st.global.u8 	[%rd43], %rs4;
	setp.lt.s32 	%p5, %r70, 1;
	@%p5 bra 	$L__BB0_39;
	ld.param.u32 	%r80, [_Z7cudaBFSPiS_S_PbS0_iiS__param_5];
	mul.wide.s32 	%rd44, %r1, 4;
	add.s64 	%rd8, %rd1, %rd44;
	and.b32  	%r2, %r80, 3;
	setp.eq.s32 	%p6, %r2, 0;
	@%p6 bra 	$L__BB0_12;
	ld.param.u32 	%r72, [_Z7cudaBFSPiS_S_PbS0_iiS__param_5];
	add.s32 	%r79, %r72, -1;
	mad.lo.s32 	%r78, %r72, %r79, %r1;
	neg.s32 	%r77, %r2;
$L__BB0_5:
	.pragma "nounroll";
	mov.u32 	%r80, %r79;
	cvt.u64.u32 	%rd45, %r80;
	add.s64 	%rd9, %rd6, %rd45;
	ld.global.u8 	%rs5, [%rd9];
	setp.ne.s16 	%p7, %rs5, 0;
	@%p7 bra 	$L__BB0_11;
	add.s64 	%rd47, %rd5, %rd45;
	ld.global.u8 	%rs6, [%rd47];
	setp.ne.s16 	%p8, %rs6, 0;
	@%p8 bra 	$L__BB0_11;
	mul.wide.s32 	%rd48, %r78, 4;
	add.s64 	%rd10, %rd4, %rd48;
	ld.global.u32 	%r35, [%rd10];
	setp.lt.s32 	%p9, %r35, 1;
	@%p9 bra 	$L__BB0_11;
	mul.wide.u32 	%rd49, %r80, 4;
	add.s64 	%rd11, %rd3, %rd49;
	atom.relaxed.global.cas.b32 	%r36, [%rd11], 0, 1;
	setp.eq.s32 	%p10, %r36, 1;
	@%p10 bra 	$L__BB0_11;
	ld.global.u8 	%rs7, [%rd9];
	setp.ne.s16 	%p11, %rs7, 0;
	@%p11 bra 	$L__BB0_11;
	mov.b16 	%rs8, 1;
	st.global.u8 	[%rd9], %rs8;
	mov.b32 	%r37, 0;
	st.global.u32 	[%rd11], %r37;
	add.s64 	%rd51, %rd2, %rd49;
	st.global.u32 	[%rd51], %r1;
	ld.global.u32 	%r38, [%rd8];
	ld.global.u32 	%r39, [%rd10];
	min.s32 	%r40, %r38, %r39;
	add.s64 	%rd52, %rd1, %rd49;
	st.global.u32 	[%rd52], %r40;
$L__BB0_11:
	ld.param.u32 	%r73, [_Z7cudaBFSPiS_S_PbS0_iiS__param_5];
	add.s32 	%r79, %r80, -1;
	sub.s32 	%r78, %r78, %r73;
	add.s32 	%r77, %r77, 1;
	setp.ne.s32 	%p12, %r77, 0;
	@%p12 bra 	$L__BB0_5;
$L__BB0_12:
	ld.param.u32 	%r74, [_Z7cudaBFSPiS_S_PbS0_iiS__param_5];
	setp.lt.u32 	%p13, %r74, 4;
	@%p13 bra 	$L__BB0_39;
	ld.param.u64 	%rd112, [_Z7cudaBFSPiS_S_PbS0_iiS__param_7];
	ld.param.u32 	%r75, [_Z7cudaBFSPiS_S_PbS0_iiS__param_5];
	ld.param.u64 	%rd108, [_Z7cudaBFSPiS_S_PbS0_iiS__param_1];
	add.s32 	%r85, %r80, 4;
	add.s32 	%r41, %r80, -4;
	mad.lo.s32 	%r84, %r75, %r41, %r1;
	add.s32 	%r42, %r80, -3;
	mad.lo.s32 	%r83, %r75, %r42, %r1;
	add.s32 	%r43, %r80, -2;
	mad.lo.s32 	%r82, %r75, %r43, %r1;
	add.s32 	%r44, %r80, -1;
	cvt.u64.u32 	%rd53, %r44;
	mul.wide.u32 	%rd54, %r44, 4;
	cvta.to.global.u64 	%rd55, %rd112;
	add.s64 	%rd120, %rd55, %rd54;
	add.s64 	%rd119, %rd6, %rd53;
	add.s64 	%rd118, %rd5, %rd53;
	cvta.to.global.u64 	%rd56, %rd108;
	add.s64 	%rd117, %rd56, %rd54;
	add.s64 	%rd116, %rd1, %rd54;
	mad.lo.s32 	%r81, %r75, %r44, %r1;
$L__BB0_14:
	ld.global.u8 	%rs9, [%rd119];
	setp.ne.s16 	%p14, %rs9, 0;
	@%p14 bra 	$L__BB0_20;
	ld.global.u8 	%rs10, [%rd118];
	setp.ne.s16 	%p15, %rs10, 0;
	@%p15 bra 	$L__BB0_20;
	mul.wide.s32 	%rd57, %r81, 4;
	add.s64 	%rd58, %rd4, %rd57;
	ld.global.u32 	%r45, [%rd58];
	setp.lt.s32 	%p16, %r45, 1;
	@%p16 bra 	$L__BB0_20;
	atom.relaxed.global.cas.b32 	%r46, [%rd120], 0, 1;
	setp.eq.s32 	%p17, %r46, 1;
	@%p17 bra 	$L__BB0_20;
	ld.global.u8 	%rs11, [%rd119];
	setp.ne.s16 	%p18, %rs11, 0;
	@%p18 bra 	$L__BB0_20;
	mov.b16 	%rs12, 1;
	st.global.u8 	[%rd119], %rs12;
	mov.b32 	%r47, 0;
	st.global.u32 	[%rd120], %r47;
	st.global.u32 	[%rd117], %r1;
	mul.wide.s32 	%rd59, %r1, 4;
	add.s64 	%rd60, %rd1, %rd59;
	ld.global.u32 	%r48, [%rd60];
	ld.global.u32 	%r49, [%rd58];
	min.s32 	%r50, %r48, %r49;
	st.global.u32 	[%rd116], %r50;
$L__BB0_20:
	add.s32 	%r23, %r85, -6;
	cvt.u64.u32 	%rd63, %r23;
	add.s64 	%rd22, %rd6, %rd63;
	ld.global.u8 	%rs13, [%rd22];
	setp.ne.s16 	%p19, %rs13, 0;
	@%p19 bra 	$L__BB0_26;
	cvt.u64.u32 	%rd64, %r23;
	add.s64 	%rd65, %rd5, %rd64;
	ld.global.u8 	%rs14, [%rd65];
	setp.ne.s16 	%p20, %rs14, 0;
	@%p20 bra 	$L__BB0_26;
	mul.wide.s32 	%rd66, %r82, 4;
	add.s64 	%rd67, %rd4, %rd66;
	ld.global.u32 	%r51, [%rd67];
	setp.lt.s32 	%p21, %r51, 1;
	@%p21 bra 	$L__BB0_26;
	ld.param.u64 	%rd113, [_Z7cudaBFSPiS_S_PbS0_iiS__param_7];
	cvta.to.global.u64 	%rd68, %rd113;
	mul.wide.u32 	%rd69, %r23, 4;
	add.s64 	%rd23, %rd68, %rd69;
	atom.relaxed.global.cas.b32 	%r52, [%rd23], 0, 1;
	setp.eq.s32 	%p22, %r52, 1;
	@%p22 bra 	$L__BB0_26;
	ld.global.u8 	%rs15, [%rd22];
	setp.ne.s16 	%p23, %rs15, 0;
	@%p23 bra 	$L__BB0_26;
	ld.param.u64 	%rd109, [_Z7cudaBFSPiS_S_PbS0_iiS__param_1];
	mov.b16 	%rs16, 1;
	st.global.u8 	[%rd22], %rs16;
	mov.b32 	%r53, 0;
	st.global.u32 	[%rd23], %r53;
	cvta.to.global.u64 	%rd70, %rd109;
	mul.wide.u32 	%rd71, %r23, 4;
	add.s64 	%rd72, %rd70, %rd71;
	st.global.u32 	[%rd72], %r1;
	mul.wide.s32 	%rd73, %r1, 4;
	add.s64 	%rd74, %rd1, %rd73;
	ld.global.u32 	%r54, [%rd74];
	mul.wide.s32 	%rd75, %r82, 4;
	add.s64 	%rd76, %rd4, %rd75;
	ld.global.u32 	%r55, [%rd76];
	min.s32 	%r56, %r54, %r55;
	add.s64 	%rd77, %rd1, %rd71;
	st.global.u32 	[%rd77], %r56;
$L__BB0_26:
	add.s32 	%r24, %r85, -7;
	cvt.u64.u32 	%rd78, %r24;
	add.s64 	%rd24, %rd6, %rd78;
	ld.global.u8 	%rs17, [%rd24];
	setp.ne.s16 	%p24, %rs17, 0;
	@%p24 bra 	$L__BB0_32;
	cvt.u64.u32 	%rd79, %r24;
	add.s64 	%rd80, %rd5, %rd79;
	ld.global.u8 	%rs18, [%rd80];
	setp.ne.s16 	%p25, %rs18, 0;
	@%p25 bra 	$L__BB0_32;
	mul.wide.s32 	%rd81, %r83, 4;
	add.s64 	%rd82, %rd4, %rd81;
	ld.global.u32 	%r57, [%rd82];
	setp.lt.s32 	%p26, %r57, 1;
	@%p26 bra 	$L__BB0_32;
	ld.param.u64 	%rd114, [_Z7cudaBFSPiS_S_PbS0_iiS__param_7];
	cvta.to.global.u64 	%rd83, %rd114;
	mul.wide.u32 	%rd84, %r24, 4;
	add.s64 	%rd25, %rd83, %rd84;
	atom.relaxed.global.cas.b32 	%r58, [%rd25], 0, 1;
	setp.eq.s32 	%p27, %r58, 1;
	@%p27 bra 	$L__BB0_32;
	ld.global.u8 	%rs19, [%rd24];
	setp.ne.s16 	%p28, %rs19, 0;
	@%p28 bra 	$L__BB0_32;
	ld.param.u64 	%rd110, [_Z7cudaBFSPiS_S_PbS0_iiS__param_1];
	mov.b16 	%rs20, 1;
	st.global.u8 	[%rd24], %rs20;
	mov.b32 	%r59, 0;
	st.global.u32 	[%rd25], %r59;
	cvta.to.global.u64 	%rd85, %rd110;
	mul.wide.u32 	%rd86, %r24, 4;
	add.s64 	%rd87, %rd85, %rd86;
	st.global.u32 	[%rd87], %r1;
	mul.wide.s32 	%rd88, %r1, 4;
	add.s64 	%rd89, %rd1, %rd88;
	ld.global.u32 	%r60, [%rd89];
	mul.wide.s32 	%rd90, %r83, 4;
	add.s64 	%rd91, %rd4, %rd90;
	ld.global.u32 	%r61, [%rd91];
	min.s32 	%r62, %r60, %r61;
	add.s64 	%rd92, %rd1, %rd86;
	st.global.u32 	[%rd92], %r62;
$L__BB0_32:
	add.s32 	%r25, %r85, -8;
	cvt.u64.u32 	%rd93, %r25;
	add.s64 	%rd26, %rd6, %rd93;
	ld.global.u8 	%rs21, [%rd26];
	setp.ne.s16 	%p29, %rs21, 0;
	@%p29 bra 	$L__BB0_38;
	cvt.u64.u32 	%rd94, %r25;
	add.s64 	%rd95, %rd5, %rd94;
	ld.global.u8 	%rs22, [%rd95];
	setp.ne.s16 	%p30, %rs22, 0;
	@%p30 bra 	$L__BB0_38;
	mul.wide.s32 	%rd96, %r84, 4;
	add.s64 	%rd97, %rd4, %rd96;
	ld.global.u32 	%r63, [%rd97];
	setp.lt.s32 	%p31, %r63, 1;
	@%p31 bra 	$L__BB0_38;
	ld.param.u64 	%rd115, [_Z7cudaBFSPiS_S_PbS0_iiS__param_7];
	cvta.to.global.u64 	%rd98, %rd115;
	mul.wide.u32 	%rd99, %r25, 4;
	add.s64 	%rd27, %rd98, %rd99;
	atom.relaxed.global.cas.b32 	%r64, [%rd27], 0, 1;
	setp.eq.s32 	%p32, %r64, 1;
	@%p32 bra 	$L__BB0_38;
	ld.global.u8 	%rs23, [%rd26];
	setp.ne.s16 	%p33, %rs23, 0;
	@%p33 bra 	$L__BB0_38;
	ld.param.u64 	%rd111, [_Z7cudaBFSPiS_S_PbS0_iiS__param_1];
	mov.b16 	%rs24, 1;
	st.global.u8 	[%rd26], %rs24;
	mov.b32 	%r65, 0;
	st.global.u32 	[%rd27], %r65;
	cvta.to.global.u64 	%rd100, %rd111;
	mul.wide.u32 	%rd101, %r25, 4;
	add.s64 	%rd102, %rd100, %rd101;
	st.global.u32 	[%rd102], %r1;
	mul.wide.s32 	%rd103, %r1, 4;
	add.s64 	%rd104, %rd1, %rd103;
	ld.global.u32 	%r66, [%rd104];
	mul.wide.s32 	%rd105, %r84, 4;
	add.s64 	%rd106, %rd4, %rd105;
	ld.global.u32 	%r67, [%rd106];
	min.s32 	%r68, %r66, %r67;
	add.s64 	%rd107, %rd1, %rd101;
	st.global.u32 	[%rd107], %r68;
$L__BB0_38:
	ld.param.u32 	%r76, [_Z7cudaBFSPiS_S_PbS0_iiS__param_5];
	add.s32 	%r85, %r85, -4;
	shl.b32 	%r69, %r76, 2;
	sub.s32 	%r84, %r84, %r69;
	sub.s32 	%r83, %r83, %r69;
	sub.s32 	%r82, %r82, %r69;
	add.s64 	%rd120, %rd120, -16;
	add.s64 	%rd119, %rd119, -4;
	add.s64 	%rd118, %rd118, -4;
	add.s64 	%rd117, %rd117, -16;
	add.s64 	%rd116, %rd116, -16;
	sub.s32 	%r81, %r81, %r69;
	setp.gt.s32 	%p34, %r85, 4;
	@%p34 bra 	$L__BB0_14;
$L__BB0_39:
	ret;

}
	// .globl	_Z16cudaAugment_pathPiPbiS_i
.visible .entry _Z16cudaAugment_pathPiPbiS_i(
	.param .u64 .ptr .align 1 _Z16cudaAugment_pathPiPbiS_i_param_0,
	.param .u64 .ptr .align 1 _Z16cudaAugment_pathPiPbiS_i_param_1,
	.param .u32 _Z16cudaAugment_pathPiPbiS_i_param_2,
	.param .u64 .ptr .align 1 _Z16cudaAugment_pathPiPbiS_i_param_3,
	.param .u32 _Z16cudaAugment_pathPiPbiS_i_param_4
)
{
	.reg .pred 	%p<3>;
	.reg .b16 	%rs<2>;
	.reg .b32 	%r<15>;
	.reg .b64 	%rd<15>;

	ld.param.u64 	%rd1, [_Z16cudaAugment_pathPiPbiS_i_param_0];
	ld.param.u64 	%rd2, [_Z16cudaAugment_pathPiPbiS_i_param_1];
	ld.param.u32 	%r2, [_Z16cudaAugment_pathPiPbiS_i_param_2];
	ld.param.u64 	%rd3, [_Z16cudaAugment_pathPiPbiS_i_param_3];
	ld.param.u32 	%r3, [_Z16cudaAugment_pathPiPbiS_i_param_4];
	mov.u32 	%r4, %ctaid.x;
	mov.u32 	%r5, %ntid.x;
	mov.u32 	%r6, %tid.x;
	mad.lo.s32 	%r1, %r4, %r5, %r6;
	setp.ge.s32 	%p1, %r1, %r2;
	@%p1 bra 	$L__BB1_3;
	cvta.to.global.u64 	%rd4, %rd2;
	cvt.s64.s32 	%rd5, %r1;
	add.s64 	%rd6, %rd4, %rd5;
	ld.global.u8 	%rs1, [%rd6];
	setp.eq.s16 	%p2, %rs1, 0;
	@%p2 bra 	$L__BB1_3;
	cvta.to.global.u64 	%rd7, %rd3;
	cvta.to.global.u64 	%rd8, %rd1;
	mul.wide.s32 	%rd9, %r1, 4;
	add.s64 	%rd10, %rd8, %rd9;
	ld.global.u32 	%r7, [%rd10];
	mad.lo.s32 	%r8, %r7, %r2, %r1;
	mul.wide.s32 	%rd11, %r8, 4;
	add.s64 	%rd12, %rd7, %rd11;
	ld.global.u32 	%r9, [%rd12];
	sub.s32 	%r10, %r9, %r3;
	st.global.u32 	[%rd12], %r10;
	ld.global.u32 	%r11, [%rd10];
	mad.lo.s32 	%r12, %r2, %r1, %r11;
	mul.wide.s32 	%rd13, %r12, 4;
	add.s64 	%rd14, %rd7, %rd13;
	ld.global.u32 	%r13, [%rd14];
	add.s32 	%r14, %r13, %r3;
	st.global.u32 	[%rd14], %r14;
$L__BB1_3:
	ret;

}


// ===== COMPILED SASS (sm_100) =====

	.target	sm_100

	.elftype	@"ET_EXEC"


//--------------------- .note.nv.tkinfo           --------------------------
	.section	.note.nv.tkinfo,"",@"SHT_NOTE"
	.sectionflags	@"SHF_NOTE_NV_TKINFO"
	.tkinfo
        /*0018*/ 	.word	0x00000002
        /*0030*/ 	.string	""
        /*0030*/ 	.string	"ptxas"
        /*0030*/ 	.string	"Cuda compilation tools, release 13.0, V13.0.88"
        /*0030*/ 	.string	"Build cuda_13.0.r13.0/compiler.36424714_0"
        /*0030*/ 	.string	"-arch sm_100 -m 64 "



//--------------------- .note.nv.cuinfo           --------------------------
	.section	.note.nv.cuinfo,"",@"SHT_NOTE"
	.sectionflags	@"SHF_NOTE_NV_CUINFO"
        /*0018*/ 	.short	0x0002
        /*001a*/ 	.short	0x0064
        /*001c*/ 	.short	0x0082
	.zero		2


//--------------------- .nv.info                  --------------------------
	.section	.nv.info,"",@"SHT_CUDA_INFO"
	.align	4


	//----- nvinfo : EIATTR_REGCOUNT
	.align		4
        /*0000*/ 	.byte	0x04, 0x2f
        /*0002*/ 	.short	(.L_1 - .L_0)
	.align		4
.L_0:
        /*0004*/ 	.word	index@(_Z7cudaBFSPiS_S_PbS0_iiS_)
        /*0008*/ 	.word	0x00000026


	//----- nvinfo : EIATTR_FRAME_SIZE
	.align		4
.L_1:
        /*000c*/ 	.byte	0x04, 0x11
        /*000e*/ 	.short	(.L_3 - .L_2)
	.align		4
.L_2:
        /*0010*/ 	.word	index@(_Z7cudaBFSPiS_S_PbS0_iiS_)
        /*0014*/ 	.word	0x00000000


	//----- nvinfo : EIATTR_REGCOUNT
	.align		4
.L_3:
        /*0018*/ 	.byte	0x04, 0x2f
        /*001a*/ 	.short	(.L_5 - .L_4)
	.align		4
.L_4:
        /*001c*/ 	.word	index@(_Z16cudaAugment_pathPiPbiS_i)
        /*0020*/ 	.word	0x0000000e


	//----- nvinfo : EIATTR_FRAME_SIZE
	.align		4
.L_5:
        /*0024*/ 	.byte	0x04, 0x11
        /*0026*/ 	.short	(.L_7 - .L_6)
	.align		4
.L_6:
        /*0028*/ 	.word	index@(_Z16cudaAugment_pathPiPbiS_i)
        /*002c*/ 	.word	0x00000000


	//----- nvinfo : EIATTR_MIN_STACK_SIZE
	.align		4
.L_7:
        /*0030*/ 	.byte	0x04, 0x12
        /*0032*/ 	.short	(.L_9 - .L_8)
	.align		4
.L_8:
        /*0034*/ 	.word	index@(_Z16cudaAugment_pathPiPbiS_i)
        /*0038*/ 	.word	0x00000000


	//----- nvinfo : EIATTR_MIN_STACK_SIZE
	.align		4
.L_9:
        /*003c*/ 	.byte	0x04, 0x12
        /*003e*/ 	.short	(.L_11 - .L_10)
	.align		4
.L_10:
        /*0040*/ 	.word	index@(_Z7cudaBFSPiS_S_PbS0_iiS_)
        /*0044*/ 	.word	0x00000000
.L_11:


//--------------------- .nv.compat                --------------------------
	.section	.nv.compat,"",@"SHT_CUDA_COMPAT_INFO"
	.align	4
        /*0000*/ 	.byte	0x02, 0x09, 0x00, 0x00, 0x02, 0x02, 0x01, 0x00, 0x02, 0x05, 0x05, 0x00, 0x03, 0x07, 0x01, 0x01
        /*0010*/ 	.byte	0x02, 0x03, 0x00, 0x00, 0x02, 0x06, 0x01, 0x00, 0x04, 0x0b, 0x08, 0x00, 0x09, 0x00, 0x00, 0x00
        /*0020*/ 	.byte	0x00, 0x00, 0x00, 0x00


//--------------------- .nv.info._Z16cudaAugment_pathPiPbiS_i --------------------------
	.section	.nv.info._Z16cudaAugment_pathPiPbiS_i,"",@"SHT_CUDA_INFO"
	.sectionflags	@""
	.align	4


	//----- nvinfo : EIATTR_CUDA_API_VERSION
	.align		4
        /*0000*/ 	.byte	0x04, 0x37
        /*0002*/ 	.short	(.L_13 - .L_12)
.L_12:
        /*0004*/ 	.word	0x00000082


	//----- nvinfo : EIATTR_KPARAM_INFO
	.align		4
.L_13:
        /*0008*/ 	.byte	0x04, 0x17
        /*000a*/ 	.short	(.L_15 - .L_14)
.L_14:
        /*000c*/ 	.word	0x00000000
        /*0010*/ 	.short	0x0004
        /*0012*/ 	.short	0x0020
        /*0014*/ 	.byte	0x00, 0xf0, 0x11, 0x00


	//----- nvinfo : EIATTR_KPARAM_INFO
	.align		4
.L_15:
        /*0018*/ 	.byte	0x04, 0x17
        /*001a*/ 	.short	(.L_17 - .L_16)
.L_16:
        /*001c*/ 	.word	0x00000000
        /*0020*/ 	.short	0x0003
        /*0022*/ 	.short	0x0018
        /*0024*/ 	.byte	0x00, 0xf5, 0x21, 0x00


	//----- nvinfo : EIATTR_KPARAM_INFO
	.align		4
.L_17:
        /*0028*/ 	.byte	0x04, 0x17
        /*002a*/ 	.short	(.L_19 - .L_18)
.L_18:
        /*002c*/ 	.word	0x00000000
        /*0030*/ 	.short	0x0002
        /*0032*/ 	.short	0x0010
        /*0034*/ 	.byte	0x00, 0xf0, 0x11, 0x00


	//----- nvinfo : EIATTR_KPARAM_INFO
	.align		4
.L_19:
        /*0038*/ 	.byte	0x04, 0x17
        /*003a*/ 	.short	(.L_21 - .L_20)
.L_20:
        /*003c*/ 	.word	0x00000000
        /*0040*/ 	.short	0x0001
        /*0042*/ 	.short	0x0008
        /*0044*/ 	.byte	0x00, 0xf5, 0x21, 0x00


	//----- nvinfo : EIATTR_KPARAM_INFO
	.align		4
.L_21:
        /*0048*/ 	.byte	0x04, 0x17
        /*004a*/ 	.short	(.L_23 - .L_22)
.L_22:
        /*004c*/ 	.word	0x00000000
        /*0050*/ 	.short	0x0000
        /*0052*/ 	.short	0x0000
        /*0054*/ 	.byte	0x00, 0xf5, 0x21, 0x00


	//----- nvinfo : EIATTR_SPARSE_MMA_MASK
	.align		4
.L_23:
        /*0058*/ 	.byte	0x03, 0x50
        /*005a*/ 	.short	0x0000


	//----- nvinfo : EIATTR_MAXREG_COUNT
	.align		4
        /*005c*/ 	.byte	0x03, 0x1b
        /*005e*/ 	.short	0x00ff


	//----- nvinfo : EIATTR_MERCURY_ISA_VERSION
	.align		4
        /*0060*/ 	.byte	0x03, 0x5f
        /*0062*/ 	.short	0x0101


	//----- nvinfo : EIATTR_VRC_CTA_INIT_COUNT
	.align		4
        /*0064*/ 	.byte	0x02, 0x4a
	.zero		1
	.zero		1


	//----- nvinfo : EIATTR_EXIT_INSTR_OFFSETS
	.align		4
        /*0068*/ 	.byte	0x04, 0x1c
        /*006a*/ 	.short	(.L_25 - .L_24)


	//   ....[0]....
.L_24:
        /*006c*/ 	.word	0x00000070


	//   ....[1]....
        /*0070*/ 	.word	0x000000e0


	//   ....[2]....
        /*0074*/ 	.word	0x000001f0


	//----- nvinfo : EIATTR_CBANK_PARAM_SIZE
	.align		4
.L_25:
        /*0078*/ 	.byte	0x03, 0x19
        /*007a*/ 	.short	0x0024


	//----- nvinfo : EIATTR_PARAM_CBANK
	.align		4
        /*007c*/ 	.byte	0x04, 0x0a
        /*007e*/ 	.short	(.L_27 - .L_26)
	.align		4
.L_26:
        /*0080*/ 	.word	index@(.nv.constant0._Z16cudaAugment_pathPiPbiS_i)
        /*0084*/ 	.short	0x0380
        /*0086*/ 	.short	0x0024


	//----- nvinfo : EIATTR_SW_WAR
	.align		4
.L_27:
        /*0088*/ 	.byte	0x04, 0x36
        /*008a*/ 	.short	(.L_29 - .L_28)
.L_28:
        /*008c*/ 	.word	0x00000008
.L_29:


//--------------------- .nv.info._Z7cudaBFSPiS_S_PbS0_iiS_ --------------------------
	.section	.nv.info._Z7cudaBFSPiS_S_PbS0_iiS_,"",@"SHT_CUDA_INFO"
	.sectionflags	@""
	.align	4


	//----- nvinfo : EIATTR_CUDA_API_VERSION
	.align		4
        /*0000*/ 	.byte	0x04, 0x37
        /*0002*/ 	.short	(.L_31 - .L_30)
.L_30:
        /*0004*/ 	.word	0x00000082


	//----- nvinfo : EIATTR_KPARAM_INFO
	.align		4
.L_31:
        /*0008*/ 	.byte	0x04, 0x17
        /*000a*/ 	.short	(.L_33 - .L_32)
.L_32:
        /*000c*/ 	.word	0x00000000
        /*0010*/ 	.short	0x0007
        /*0012*/ 	.short	0x0030
        /*0014*/ 	.byte	0x00, 0xf5, 0x21, 0x00


	//----- nvinfo : EIATTR_KPARAM_INFO
	.align		4
.L_33:
        /*0018*/ 	.byte	0x04, 0x17
        /*001a*/ 	.short	(.L_35 - .L_34)
.L_34:
        /*001c*/ 	.word	0x00000000
        /*0020*/ 	.short	0x0006
        /*0022*/ 	.short	0x002c
        /*0024*/ 	.byte	0x00, 0xf0, 0x11, 0x00


	//----- nvinfo : EIATTR_KPARAM_INFO
	.align		4
.L_35:
        /*0028*/ 	.byte	0x04, 0x17
        /*002a*/ 	.short	(.L_37 - .L_36)
.L_36:
        /*002c*/ 	.word	0x00000000
        /*0030*/ 	.short	0x0005
        /*0032*/ 	.short	0x0028
        /*0034*/ 	.byte	0x00, 0xf0, 0x11, 0x00


	//----- nvinfo : EIATTR_KPARAM_INFO
	.align		4
.L_37:
        /*0038*/ 	.byte	0x04, 0x17
        /*003a*/ 	.short	(.L_39 - .L_38)
.L_38:
        /*003c*/ 	.word	0x00000000
        /*0040*/ 	.short	0x0004
        /*0042*/ 	.short	0x0020
        /*0044*/ 	.byte	0x00, 0xf5, 0x21, 0x00


	//----- nvinfo : EIATTR_KPARAM_INFO
	.align		4
.L_39:
        /*0048*/ 	.byte	0x04, 0x17
        /*004a*/ 	.short	(.L_41 - .L_40)
.L_40:
        /*004c*/ 	.word	0x00000000
        /*0050*/ 	.short	0x0003
        /*0052*/ 	.short	0x0018
        /*0054*/ 	.byte	0x00, 0xf5, 0x21, 0x00


	//----- nvinfo : EIATTR_KPARAM_INFO
	.align		4
.L_41:
        /*0058*/ 	.byte	0x04, 0x17
        /*005a*/ 	.short	(.L_43 - .L_42)
.L_42:
        /*005c*/ 	.word	0x00000000
        /*0060*/ 	.short	0x0002
        /*0062*/ 	.short	0x0010
        /*0064*/ 	.byte	0x00, 0xf5, 0x21, 0x00


	//----- nvinfo : EIATTR_KPARAM_INFO
	.align		4
.L_43:
        /*0068*/ 	.byte	0x04, 0x17
        /*006a*/ 	.short	(.L_45 - .L_44)
.L_44:
        /*006c*/ 	.word	0x00000000
        /*0070*/ 	.short	0x0001
        /*0072*/ 	.short	0x0008
        /*0074*/ 	.byte	0x00, 0xf5, 0x21, 0x00


	//----- nvinfo : EIATTR_KPARAM_INFO
	.align		4
.L_45:
        /*0078*/ 	.byte	0x04, 0x17
        /*007a*/ 	.short	(.L_47 - .L_46)
.L_46:
        /*007c*/ 	.word	0x00000000
        /*0080*/ 	.short	0x0000
        /*0082*/ 	.short	0x0000
        /*0084*/ 	.byte	0x00, 0xf5, 0x21, 0x00


	//----- nvinfo : EIATTR_SPARSE_MMA_MASK
	.align		4
.L_47:
        /*0088*/ 	.byte	0x03, 0x50
        /*008a*/ 	.short	0x0000


	//----- nvinfo : EIATTR_MAXREG_COUNT
	.align		4
        /*008c*/ 	.byte	0x03, 0x1b
        /*008e*/ 	.short	0x00ff


	//----- nvinfo : EIATTR_MERCURY_ISA_VERSION
	.align		4
        /*0090*/ 	.byte	0x03, 0x5f
        /*0092*/ 	.short	0x0101


	//----- nvinfo : EIATTR_VRC_CTA_INIT_COUNT
	.align		4
        /*0094*/ 	.byte	0x02, 0x4a
	.zero		1
	.zero		1


	//----- nvinfo : EIATTR_EXIT_INSTR_OFFSETS
	.align		4
        /*0098*/ 	.byte	0x04, 0x1c
        /*009a*/ 	.short	(.L_49 - .L_48)


	//   ....[0]....
.L_48:
        /*009c*/ 	.word	0x00000100


	//   ....[1]....
        /*00a0*/ 	.word	0x00000160


	//   ....[2]....
        /*00a4*/ 	.word	0x000001e0


	//   ....[3]....
        /*00a8*/ 	.word	0x000005a0


	//   ....[4]....
        /*00ac*/ 	.word	0x00001160


	//----- nvinfo : EIATTR_CRS_STACK_SIZE
	.align		4
.L_49:
        /*00b0*/ 	.byte	0x04, 0x1e
        /*00b2*/ 	.short	(.L_51 - .L_50)
.L_50:
        /*00b4*/ 	.word	0x00000000


	//----- nvinfo : EIATTR_CBANK_PARAM_SIZE
	.align		4
.L_51:
        /*00b8*/ 	.byte	0x03, 0x19
        /*00ba*/ 	.short	0x0038


	//----- nvinfo : EIATTR_PARAM_CBANK
	.align		4
        /*00bc*/ 	.byte	0x04, 0x0a
        /*00be*/ 	.short	(.L_53 - .L_52)
	.align		4
.L_52:
        /*00c0*/ 	.word	index@(.nv.constant0._Z7cudaBFSPiS_S_PbS0_iiS_)
        /*00c4*/ 	.short	0x0380
        /*00c6*/ 	.short	0x0038


	//----- nvinfo : EIATTR_SW_WAR
	.align		4
.L_53:
        /*00c8*/ 	.byte	0x04, 0x36
        /*00ca*/ 	.short	(.L_55 - .L_54)
.L_54:
        /*00cc*/ 	.word	0x00000008
.L_55:


//--------------------- .nv.callgraph             --------------------------
	.section	.nv.callgraph,"",@"SHT_CUDA_CALLGRAPH"
	.align	4
	.sectionentsize	8
	.align		4
        /*0000*/ 	.word	0x00000000
	.align		4
        /*0004*/ 	.word	0xffffffff
	.align		4
        /*0008*/ 	.word	0x00000000
	.align		4
        /*000c*/ 	.word	0xfffffffe
	.align		4
        /*0010*/ 	.word	0x00000000
	.align		4
        /*0014*/ 	.word	0xfffffffd
	.align		4
        /*0018*/ 	.word	0x00000000
	.align		4
        /*001c*/ 	.word	0xfffffffc


//--------------------- .text._Z16cudaAugment_pathPiPbiS_i --------------------------
	.section	.text._Z16cudaAugment_pathPiPbiS_i,"ax",@progbits
	.align	128
        .global         _Z16cudaAugment_pathPiPbiS_i
        .type           _Z16cudaAugment_pathPiPbiS_i,@function
        .size           _Z16cudaAugment_pathPiPbiS_i,(.L_x_15 - _Z16cudaAugment_pathPiPbiS_i)
        .other          _Z16cudaAugment_pathPiPbiS_i,@"STO_CUDA_ENTRY STV_DEFAULT"
_Z16cudaAugment_pathPiPbiS_i:
.text._Z16cudaAugment_pathPiPbiS_i:
[----:B------:R-:W-:Y:S01]  /*0000*/  LDC R1, c[0x0][0x37c] ;  /* 0x0000df00ff017b82 */ /* 0x000fe20000000800 */
[----:B------:R-:W0:Y:S07]  /*0010*/  S2R R0, SR_TID.X ;  /* 0x0000000000007919 */ /* 0x000e2e0000002100 */
[----:B------:R-:W0:Y:S01]  /*0020*/  S2UR UR4, SR_CTAID.X ;  /* 0x00000000000479c3 */ /* 0x000e220000002500 */
[----:B------:R-:W1:Y:S07]  /*0030*/  LDCU UR6, c[0x0][0x390] ;  /* 0x00007200ff0677ac */ /* 0x000e6e0008000800 */
[----:B------:R-:W0:Y:S02]  /*0040*/  LDC R9, c[0x0][0x360] ;  /* 0x0000d800ff097b82 */ /* 0x000e240000000800 */
[----:B0-----:R-:W-:-:S05]  /*0050*/  IMAD R9, R9, UR4, R0 ;  /* 0x0000000409097c24 */ /* 0x001fca000f8e0200 */
[----:B-1----:R-:W-:-:S13]  /*0060*/  ISETP.GE.AND P0, PT, R9, UR6, PT ;  /* 0x0000000609007c0c */ /* 0x002fda000bf06270 */
[----:B------:R-:W-:Y:S05]  /*0070*/  @P0 EXIT ;  /* 0x000000000000094d */ /* 0x000fea0003800000 */
[----:B------:R-:W0:Y:S01]  /*0080*/  LDCU.64 UR8, c[0x0][0x388] ;  /* 0x00007100ff0877ac */ /* 0x000e220008000a00 */
[----:B------:R-:W1:Y:S01]  /*0090*/  LDCU.64 UR4, c[0x0][0x358] ;  /* 0x00006b00ff0477ac */ /* 0x000e620008000a00 */
[----:B0-----:R-:W-:-:S04]  /*00a0*/  IADD3 R2, P0, PT, R9, UR8, RZ ;  /* 0x0000000809027c10 */ /* 0x001fc8000ff1e0ff */
[----:B------:R-:W-:-:S05]  /*00b0*/  LEA.HI.X.SX32 R3, R9, UR9, 0x1, P0 ;  /* 0x0000000909037c11 */ /* 0x000fca00080f0eff */
[----:B-1----:R-:W2:Y:S02]  /*00c0*/  LDG.E.U8 R2, desc[UR4][R2.64] ;  /* 0x0000000402027981 */ /* 0x002ea4000c1e1100 */
[----:B--2---:R-:W-:-:S13]  /*00d0*/  ISETP.NE.AND P0, PT, R2, RZ, PT ;  /* 0x000000ff0200720c */ /* 0x004fda0003f05270 */
[----:B------:R-:W-:Y:S05]  /*00e0*/  @!P0 EXIT ;  /* 0x000000000000894d */ /* 0x000fea0003800000 */
[----:B------:R-:W0:Y:S01]  /*00f0*/  LDC.64 R2, c[0x0][0x380] ;  /* 0x0000e000ff027b82 */ /* 0x000e220000000a00 */
[----:B------:R-:W1:Y:S07]  /*0100*/  LDCU UR7, c[0x0][0x3a0] ;  /* 0x00007400ff0777ac */ /* 0x000e6e0008000800 */
[----:B------:R-:W2:Y:S01]  /*0110*/  LDC.64 R6, c[0x0][0x398] ;  /* 0x0000e600ff067b82 */ /* 0x000ea20000000a00 */
[----:B0-----:R-:W-:-:S05]  /*0120*/  IMAD.WIDE R2, R9, 0x4, R2 ;  /* 0x0000000409027825 */ /* 0x001fca00078e0202 */
[----:B------:R-:W3:Y:S02]  /*0130*/  LDG.E R0, desc[UR4][R2.64] ;  /* 0x0000000402007981 */ /* 0x000ee4000c1e1900 */
[----:B---3--:R-:W-:-:S04]  /*0140*/  IMAD R5, R0, UR6, R9 ;  /* 0x0000000600057c24 */ /* 0x008fc8000f8e0209 */
[----:B--2---:R-:W-:-:S05]  /*0150*/  IMAD.WIDE R4, R5, 0x4, R6 ;  /* 0x0000000405047825 */ /* 0x004fca00078e0206 */
[----:B------:R-:W1:Y:S02]  /*0160*/  LDG.E R0, desc[UR4][R4.64] ;  /* 0x0000000404007981 */ /* 0x000e64000c1e1900 */
[----:B-1----:R-:W-:-:S05]  /*0170*/  IADD3 R11, PT, PT, R0, -UR7, RZ ;  /* 0x80000007000b7c10 */ /* 0x002fca000fffe0ff */
[----:B------:R-:W-:Y:S04]  /*0180*/  STG.E desc[UR4][R4.64], R11 ;  /* 0x0000000b04007986 */ /* 0x000fe8000c101904 */
[----:B------:R-:W2:Y:S02]  /*0190*/  LDG.E R0, desc[UR4][R2.64] ;  /* 0x0000000402007981 */ /* 0x000ea4000c1e1900 */
[----:B--2---:R-:W-:-:S04]  /*01a0*/  IMAD R9, R9, UR6, R0 ;  /* 0x0000000609097c24 */ /* 0x004fc8000f8e0200 */
[----:B------:R-:W-:-:S05]  /*01b0*/  IMAD.WIDE R6, R9, 0x4, R6 ;  /* 0x0000000409067825 */ /* 0x000fca00078e0206 */
[----:B------:R-:W2:Y:S02]  /*01c0*/  LDG.E R0, desc[UR4][R6.64] ;  /* 0x0000000406007981 */ /* 0x000ea4000c1e1900 */
[----:B--2---:R-:W-:-:S05]  /*01d0*/  IADD3 R9, PT, PT, R0, UR7, RZ ;  /* 0x0000000700097c10 */ /* 0x004fca000fffe0ff */
[----:B------:R-:W-:Y:S01]  /*01e0*/  STG.E desc[UR4][R6.64], R9 ;  /* 0x0000000906007986 */ /* 0x000fe2000c101904 */
[----:B------:R-:W-:Y:S05]  /*01f0*/  EXIT ;  /* 0x000000000000794d */ /* 0x000fea0003800000 */
.L_x_0:
[----:B------:R-:W-:-:S00]  /*0200*/  BRA `(.L_x_0) ;  /* 0xfffffffc00fc7947 */ /* 0x000fc0000383ffff */
[----:B------:R-:W-:-:S00]  /*0210*/  NOP ;  /* 0x0000000000007918 */ /* 0x000fc00000000000 */
        /* <DEDUP_REMOVED lines=14> */
.L_x_15:


//--------------------- .text._Z7cudaBFSPiS_S_PbS0_iiS_ --------------------------
	.section	.text._Z7cudaBFSPiS_S_PbS0_iiS_,"ax",@progbits
	.align	128
        .global         _Z7cudaBFSPiS_S_PbS0_iiS_
        .type           _Z7cudaBFSPiS_S_PbS0_iiS_,@function
        .size           _Z7cudaBFSPiS_S_PbS0_iiS_,(.L_x_16 - _Z7cudaBFSPiS_S_PbS0_iiS_)
        .other          _Z7cudaBFSPiS_S_PbS0_iiS_,@"STO_CUDA_ENTRY STV_DEFAULT"
_Z7cudaBFSPiS_S_PbS0_iiS_:
.text._Z7cudaBFSPiS_S_PbS0_iiS_:
[----:B------:R-:W-:Y:S01]  /*0000*/  LDC R1, c[0x0][0x37c] ;  /* 0x0000df00ff017b82 */ /* 0x000fe20000000800 */
[----:B------:R-:W0:Y:S01]  /*0010*/  LDCU.64 UR10, c[0x0][0x3a8] ;  /* 0x00007500ff0a77ac */ /* 0x000e220008000a00 */
[----:B------:R-:W0:Y:S01]  /*0020*/  LDCU.64 UR6, c[0x0][0x398] ;  /* 0x00007300ff0677ac */ /* 0x000e220008000a00 */
[----:B------:R-:W1:Y:S01]  /*0030*/  LDCU.64 UR8, c[0x0][0x358] ;  /* 0x00006b00ff0877ac */ /* 0x000e620008000a00 */
[----:B0-----:R-:W-:-:S04]  /*0040*/  UIADD3 UR5, UP0, UPT, UR11, UR6, URZ ;  /* 0x000000060b057290 */ /* 0x001fc8000ff1e0ff */
[----:B------:R-:W-:Y:S02]  /*0050*/  ULEA.HI.X.SX32 UR4, UR11, UR7, 0x1, UP0 ;  /* 0x000000070b047291 */ /* 0x000fe400080f0eff */
[----:B------:R-:W-:-:S04]  /*0060*/  IMAD.U32 R2, RZ, RZ, UR5 ;  /* 0x00000005ff027e24 */ /* 0x000fc8000f8e00ff */
[----:B------:R-:W-:-:S05]  /*0070*/  IMAD.U32 R3, RZ, RZ, UR4 ;  /* 0x00000004ff037e24 */ /* 0x000fca000f8e00ff */
[----:B-1----:R-:W2:Y:S01]  /*0080*/  LDG.E.U8 R2, desc[UR8][R2.64] ;  /* 0x0000000802027981 */ /* 0x002ea2000c1e1100 */
[----:B------:R-:W0:Y:S01]  /*0090*/  S2UR UR4, SR_CTAID.X ;  /* 0x00000000000479c3 */ /* 0x000e220000002500 */
[----:B------:R-:W0:Y:S07]  /*00a0*/  S2R R5, SR_TID.X ;  /* 0x0000000000057919 */ /* 0x000e2e0000002100 */
[----:B------:R-:W0:Y:S02]  /*00b0*/  LDC R0, c[0x0][0x360] ;  /* 0x0000d800ff007b82 */ /* 0x000e240000000800 */
[----:B0-----:R-:W-:-:S02]  /*00c0*/  IMAD R0, R0, UR4, R5 ;  /* 0x0000000400007c24 */ /* 0x001fc4000f8e0205 */
[----:B------:R-:W-:Y:S01]  /*00d0*/  IMAD.U32 R5, RZ, RZ, UR10 ;  /* 0x0000000aff057e24 */ /* 0x000fe2000f8e00ff */
[----:B--2---:R-:W-:-:S04]  /*00e0*/  ISETP.NE.AND P0, PT, R2, RZ, PT ;  /* 0x000000ff0200720c */ /* 0x004fc80003f05270 */
[----:B------:R-:W-:-:S13]  /*00f0*/  ISETP.GE.OR P0, PT, R0, R5, P0 ;  /* 0x000000050000720c */ /* 0x000fda0000706670 */
[----:B------:R-:W-:Y:S05]  /*0100*/  @P0 EXIT ;  /* 0x000000000000094d */ /* 0x000fea0003800000 */
[----:B------:R-:W-:Y:S02]  /*0110*/  SHF.R.S32.HI R3, RZ, 0x1f, R0 ;  /* 0x0000001fff037819 */ /* 0x000fe40000011400 */
[----:B------:R-:W-:-:S04]  /*0120*/  IADD3 R6, P0, PT, R0, UR6, RZ ;  /* 0x0000000600067c10 */ /* 0x000fc8000ff1e0ff */
[----:B------:R-:W-:-:S05]  /*0130*/  IADD3.X R7, PT, PT, R3, UR7, RZ, P0, !PT ;  /* 0x0000000703077c10 */ /* 0x000fca00087fe4ff */
[----:B------:R-:W2:Y:S02]  /*0140*/  LDG.E.U8 R2, desc[UR8][R6.64] ;  /* 0x0000000806027981 */ /* 0x000ea4000c1e1100 */
[----:B--2---:R-:W-:-:S13]  /*0150*/  ISETP.NE.AND P0, PT, R2, RZ, PT ;  /* 0x000000ff0200720c */ /* 0x004fda0003f05270 */
[----:B------:R-:W-:Y:S05]  /*0160*/  @!P0 EXIT ;  /* 0x000000000000894d */ /* 0x000fea0003800000 */
[----:B------:R-:W0:Y:S01]  /*0170*/  LDCU.64 UR4, c[0x0][0x3a0] ;  /* 0x00007400ff0477ac */ /* 0x000e220008000a00 */
[----:B------:R-:W-:Y:S01]  /*0180*/  ISETP.GE.AND P0, PT, R5, 0x1, PT ;  /* 0x000000010500780c */ /* 0x000fe20003f06270 */
[----:B------:R-:W-:Y:S01]  /*0190*/  IMAD.MOV.U32 R4, RZ, RZ, 0x1 ;  /* 0x00000001ff047424 */ /* 0x000fe200078e00ff */
[----:B------:R1:W-:Y:S01]  /*01a0*/  STG.E.U8 desc[UR8][R6.64], RZ ;  /* 0x000000ff06007986 */ /* 0x0003e2000c101108 */
[----:B0-----:R-:W-:-:S04]  /*01b0*/  IADD3 R2, P1, PT, R0, UR4, RZ ;  /* 0x0000000400027c10 */ /* 0x001fc8000ff3e0ff */
[----:B------:R-:W-:-:S05]  /*01c0*/  IADD3.X R3, PT, PT, R3, UR5, RZ, P1, !PT ;  /* 0x0000000503037c10 */ /* 0x000fca0008ffe4ff */
[----:B------:R1:W-:Y:S01]  /*01d0*/  STG.E.U8 desc[UR8][R2.64], R4 ;  /* 0x0000000402007986 */ /* 0x0003e2000c101108 */
[----:B------:R-:W-:Y:S05]  /*01e0*/  @!P0 EXIT ;  /* 0x000000000000894d */ /* 0x000fea0003800000 */
[----:B------:R-:W0:Y:S01]  /*01f0*/  LDCU UR4, c[0x0][0x3a8] ;  /* 0x00007500ff0477ac */ /* 0x000e220008000800 */
[----:B------:R-:W-:Y:S02]  /*0200*/  LOP3.LUT P0, R16, R5, 0x3, RZ, 0xc0, !PT ;  /* 0x0000000305107812 */ /* 0x000fe4000780c0ff */
[----:B0-----:R-:W-:-:S11]  /*0210*/  MOV R32, UR4 ;  /* 0x0000000400207c02 */ /* 0x001fd60008000f00 */
[----:B------:R-:W-:Y:S05]  /*0220*/  @!P0 BRA `(.L_x_1) ;  /* 0x0000000000d88947 */ /* 0x000fea0003800000 */
[----:B------:R-:W0:Y:S01]  /*0230*/  LDC.64 R12, c[0x0][0x390] ;  /* 0x0000e400ff0c7b82 */ /* 0x000e220000000a00 */
[----:B------:R-:W-:Y:S01]  /*0240*/  VIADD R18, R5, 0xffffffff ;  /* 0xffffffff05127836 */ /* 0x000fe20000000000 */
[----:B------:R-:W2:Y:S01]  /*0250*/  LDCU.64 UR6, c[0x0][0x398] ;  /* 0x00007300ff0677ac */ /* 0x000ea20008000a00 */
[----:B------:R-:W-:Y:S02]  /*0260*/  IMAD.MOV R16, RZ, RZ, -R16 ;  /* 0x000000ffff107224 */ /* 0x000fe400078e0a10 */
[----:B------:R-:W-:Y:S01]  /*0270*/  IMAD R17, R18, R5, R0 ;  /* 0x0000000512117224 */ /* 0x000fe200078e0200 */
[----:B------:R-:W3:Y:S02]  /*0280*/  LDCU.64 UR4, c[0x0][0x3a0] ;  /* 0x00007400ff0477ac */ /* 0x000ee40008000a00 */
[----:B-1----:R-:W1:Y:S08]  /*0290*/  LDC R4, c[0x0][0x3a8] ;  /* 0x0000ea00ff047b82 */ /* 0x002e700000000800 */
[----:B------:R-:W4:Y:S08]  /*02a0*/  LDC.64 R2, c[0x0][0x380] ;  /* 0x0000e000ff027b82 */ /* 0x000f300000000a00 */
[----:B------:R-:W1:Y:S01]  /*02b0*/  LDC.64 R6, c[0x0][0x3b0] ;  /* 0x0000ec00ff067b82 */ /* 0x000e620000000a00 */
[----:B0-----:R-:W-:-:S07]  /*02c0*/  IMAD.WIDE R12, R0, 0x4, R12 ;  /* 0x00000004000c7825 */ /* 0x001fce00078e020c */
[----:B------:R-:W0:Y:S08]  /*02d0*/  LDC.64 R8, c[0x0][0x390] ;  /* 0x0000e400ff087b82 */ /* 0x000e300000000a00 */
[----:B--23--:R-:W0:Y:S02]  /*02e0*/  LDC.64 R10, c[0x0][0x388] ;  /* 0x0000e200ff0a7b82 */ /* 0x00ce240000000a00 */
.L_x_4:
[----:B------:R-:W-:-:S05]  /*02f0*/  IADD3 R14, P0, PT, R18, UR6, RZ ;  /* 0x00000006120e7c10 */ /* 0x000fca000ff1e0ff */
[----:B------:R-:W-:-:S05]  /*0300*/  IMAD.X R15, RZ, RZ, UR7, P0 ;  /* 0x00000007ff0f7e24 */ /* 0x000fca00080e06ff */
[----:B------:R-:W2:Y:S01]  /*0310*/  LDG.E.U8 R5, desc[UR8][R14.64] ;  /* 0x000000080e057981 */ /* 0x000ea2000c1e1100 */
[----:B------:R-:W-:Y:S01]  /*0320*/  VIADD R16, R16, 0x1 ;  /* 0x0000000110107836 */ /* 0x000fe20000000000 */
[----:B------:R-:W-:-:S04]  /*0330*/  MOV R32, R18 ;  /* 0x0000001200207202 */ /* 0x000fc80000000f00 */
[----:B------:R-:W-:Y:S02]  /*0340*/  ISETP.NE.AND P0, PT, R16, RZ, PT ;  /* 0x000000ff1000720c */ /* 0x000fe40003f05270 */
[----:B--2---:R-:W-:-:S13]  /*0350*/  ISETP.NE.AND P1, PT, R5, RZ, PT ;  /* 0x000000ff0500720c */ /* 0x004fda0003f25270 */
[----:B------:R-:W-:Y:S05]  /*0360*/  @P1 BRA `(.L_x_2) ;  /* 0x0000000000781947 */ /* 0x000fea0003800000 */
[----:B------:R-:W-:-:S05]  /*0370*/  IADD3 R18, P1, PT, R18, UR4, RZ ;  /* 0x0000000412127c10 */ /* 0x000fca000ff3e0ff */
[----:B------:R-:W-:-:S05]  /*0380*/  IMAD.X R19, RZ, RZ, UR5, P1 ;  /* 0x00000005ff137e24 */ /* 0x000fca00088e06ff */
[----:B------:R-:W2:Y:S02]  /*0390*/  LDG.E.U8 R18, desc[UR8][R18.64] ;  /* 0x0000000812127981 */ /* 0x000ea4000c1e1100 */
[----:B--2---:R-:W-:-:S13]  /*03a0*/  ISETP.NE.AND P1, PT, R18, RZ, PT ;  /* 0x000000ff1200720c */ /* 0x004fda0003f25270 */
[----:B------:R-:W-:Y:S05]  /*03b0*/  @P1 BRA `(.L_x_2) ;  /* 0x0000000000641947 */ /* 0x000fea0003800000 */
[----:B----4-:R-:W-:-:S05]  /*03c0*/  IMAD.WIDE R18, R17, 0x4, R2 ;  /* 0x0000000411127825 */ /* 0x010fca00078e0202 */
[----:B------:R-:W2:Y:S01]  /*03d0*/  LDG.E R5, desc[UR8][R18.64] ;  /* 0x0000000812057981 */ /* 0x000ea2000c1e1900 */
[----:B------:R-:W-:Y:S01]  /*03e0*/  BSSY.RECONVERGENT B0, `(.L_x_2) ;  /* 0x0000016000007945 */ /* 0x000fe20003800200 */
[----:B--2---:R-:W-:-:S13]  /*03f0*/  ISETP.GE.AND P1, PT, R5, 0x1, PT ;  /* 0x000000010500780c */ /* 0x004fda0003f26270 */
[----:B------:R-:W-:Y:S05]  /*0400*/  @!P1 BRA `(.L_x_3) ;  /* 0x00000000004c9947 */ /* 0x000fea0003800000 */
[----:B-1----:R-:W-:-:S04]  /*0410*/  IMAD.WIDE.U32 R20, R32, 0x4, R6 ;  /* 0x0000000420147825 */ /* 0x002fc800078e0006 */
[----:B------:R-:W-:Y:S02]  /*0420*/  IMAD.MOV.U32 R23, RZ, RZ, 0x1 ;  /* 0x00000001ff177424 */ /* 0x000fe400078e00ff */
[----:B------:R-:W-:-:S05]  /*0430*/  IMAD.MOV.U32 R22, RZ, RZ, RZ ;  /* 0x000000ffff167224 */ /* 0x000fca00078e00ff */
[----:B------:R-:W2:Y:S02]  /*0440*/  ATOMG.E.CAS.STRONG.GPU PT, R5, [R20], R22, R23 ;  /* 0x00000016140573a9 */ /* 0x000ea400001ee117 */
[----:B--2---:R-:W-:-:S13]  /*0450*/  ISETP.NE.AND P1, PT, R5, 0x1, PT ;  /* 0x000000010500780c */ /* 0x004fda0003f25270 */
[----:B------:R-:W-:Y:S05]  /*0460*/  @!P1 BRA `(.L_x_3) ;  /* 0x0000000000349947 */ /* 0x000fea0003800000 */
[----:B------:R-:W2:Y:S02]  /*0470*/  LDG.E.U8 R5, desc[UR8][R14.64] ;  /* 0x000000080e057981 */ /* 0x000ea4000c1e1100 */
[----:B--2---:R-:W-:-:S13]  /*0480*/  ISETP.NE.AND P1, PT, R5, RZ, PT ;  /* 0x000000ff0500720c */ /* 0x004fda0003f25270 */
[----:B------:R-:W-:Y:S05]  /*0490*/  @P1 BRA `(.L_x_3) ;  /* 0x0000000000281947 */ /* 0x000fea0003800000 */
[----:B------:R-:W-:Y:S02]  /*04a0*/  IMAD.MOV.U32 R25, RZ, RZ, 0x1 ;  /* 0x00000001ff197424 */ /* 0x000fe400078e00ff */
[----:B0-----:R-:W-:-:S03]  /*04b0*/  IMAD.WIDE.U32 R22, R32, 0x4, R10 ;  /* 0x0000000420167825 */ /* 0x001fc600078e000a */
[----:B------:R0:W-:Y:S04]  /*04c0*/  STG.E.U8 desc[UR8][R14.64], R25 ;  /* 0x000000190e007986 */ /* 0x0001e8000c101108 */
[----:B------:R2:W-:Y:S04]  /*04d0*/  STG.E desc[UR8][R20.64], RZ ;  /* 0x000000ff14007986 */ /* 0x0005e8000c101908 */
[----:B------:R2:W-:Y:S04]  /*04e0*/  STG.E desc[UR8][R22.64], R0 ;  /* 0x0000000016007986 */ /* 0x0005e8000c101908 */
[----:B------:R-:W3:Y:S04]  /*04f0*/  LDG.E R18, desc[UR8][R18.64] ;  /* 0x0000000812127981 */ /* 0x000ee8000c1e1900 */
[----:B------:R-:W3:Y:S01]  /*0500*/  LDG.E R5, desc[UR8][R12.64] ;  /* 0x000000080c057981 */ /* 0x000ee2000c1e1900 */
[----:B0-----:R-:W-:Y:S01]  /*0510*/  IMAD.WIDE.U32 R24, R32, 0x4, R8 ;  /* 0x0000000420187825 */ /* 0x001fe200078e0008 */
[----:B---3--:R-:W-:-:S05]  /*0520*/  VIMNMX R5, PT, PT, R5, R18, PT ;  /* 0x0000001205057248 */ /* 0x008fca0003fe0100 */
[----:B------:R2:W-:Y:S02]  /*0530*/  STG.E desc[UR8][R24.64], R5 ;  /* 0x0000000518007986 */ /* 0x0005e4000c101908 */
.L_x_3:
[----:B------:R-:W-:Y:S05]  /*0540*/  BSYNC.RECONVERGENT B0 ;  /* 0x0000000000007941 */ /* 0x000fea0003800200 */
.L_x_2:
[----:B-12---:R-:W-:Y:S01]  /*0550*/  MOV R5, R4 ;  /* 0x0000000400057202 */ /* 0x006fe20000000f00 */
[----:B------:R-:W-:-:S04]  /*0560*/  VIADD R18, R32, 0xffffffff ;  /* 0xffffffff20127836 */ /* 0x000fc80000000000 */
[----:B------:R-:W-:Y:S01]  /*0570*/  IMAD.IADD R17, R17, 0x1, -R5 ;  /* 0x0000000111117824 */ /* 0x000fe200078e0a05 */
[----:B------:R-:W-:Y:S06]  /*0580*/  @P0 BRA `(.L_x_4) ;  /* 0xfffffffc00580947 */ /* 0x000fec000383ffff */
.L_x_1:
[----:B------:R-:W-:-:S13]  /*0590*/  ISETP.GE.U32.AND P0, PT, R5, 0x4, PT ;  /* 0x000000040500780c */ /* 0x000fda0003f06070 */
[----:B------:R-:W-:Y:S05]  /*05a0*/  @!P0 EXIT ;  /* 0x000000000000894d */ /* 0x000fea0003800000 */
[----:B-1----:R-:W1:Y:S01]  /*05b0*/  LDC.64 R6, c[0x0][0x390] ;  /* 0x0000e400ff067b82 */ /* 0x002e620000000a00 */
[----:B------:R-:W2:Y:S01]  /*05c0*/  LDCU.64 UR4, c[0x0][0x3a0] ;  /* 0x00007400ff0477ac */ /* 0x000ea20008000a00 */
[C---:B------:R-:W-:Y:S01]  /*05d0*/  VIADD R17, R32.reuse, 0xffffffff ;  /* 0xffffffff20117836 */ /* 0x040fe20000000000 */
[C---:B----4-:R-:W-:Y:S01]  /*05e0*/  IADD3 R3, PT, PT, R32.reuse, -0x3, RZ ;  /* 0xfffffffd20037810 */ /* 0x050fe20007ffe0ff */
[C---:B------:R-:W-:Y:S01]  /*05f0*/  VIADD R2, R32.reuse, 0xfffffffc ;  /* 0xfffffffc20027836 */ /* 0x040fe20000000000 */
[----:B------:R-:W3:Y:S01]  /*0600*/  LDCU UR14, c[0x0][0x3a8] ;  /* 0x00007500ff0e77ac */ /* 0x000ee20008000800 */
[----:B------:R-:W-:Y:S01]  /*0610*/  VIADD R4, R32, 0xfffffffe ;  /* 0xfffffffe20047836 */ /* 0x000fe20000000000 */
[----:B------:R-:W-:Y:S01]  /*0620*/  IADD3 R16, P0, PT, R17, UR6, RZ ;  /* 0x0000000611107c10 */ /* 0x000fe2000ff1e0ff */
[----:B------:R-:W4:Y:S01]  /*0630*/  LDC.64 R18, c[0x0][0x3b0] ;  /* 0x0000ec00ff127b82 */ /* 0x000f220000000a00 */
[-CC-:B------:R-:W-:Y:S01]  /*0640*/  IMAD R2, R2, R5.reuse, R0.reuse ;  /* 0x0000000502027224 */ /* 0x180fe200078e0200 */
[----:B------:R-:W1:Y:S01]  /*0650*/  LDCU.64 UR12, c[0x0][0x3a0] ;  /* 0x00007400ff0c77ac */ /* 0x000e620008000a00 */
[----:B------:R-:W-:-:S02]  /*0660*/  IMAD R3, R3, R5, R0 ;  /* 0x0000000503037224 */ /* 0x000fc400078e0200 */
[-CC-:B------:R-:W-:Y:S01]  /*0670*/  IMAD R4, R4, R5.reuse, R0.reuse ;  /* 0x0000000504047224 */ /* 0x180fe200078e0200 */
[----:B------:R-:W1:Y:S01]  /*0680*/  LDCU.64 UR10, c[0x0][0x398] ;  /* 0x00007300ff0a77ac */ /* 0x000e620008000a00 */
[----:B------:R-:W-:Y:S01]  /*0690*/  IMAD R5, R17, R5, R0 ;  /* 0x0000000511057224 */ /* 0x000fe200078e0200 */
[----:B0-----:R-:W0:Y:S01]  /*06a0*/  LDC.64 R8, c[0x0][0x388] ;  /* 0x0000e200ff087b82 */ /* 0x001e220000000a00 */
[----:B------:R-:W-:-:S07]  /*06b0*/  VIADD R32, R32, 0x4 ;  /* 0x0000000420207836 */ /* 0x000fce0000000000 */
[----:B------:R-:W3:Y:S01]  /*06c0*/  LDC.64 R14, c[0x0][0x380] ;  /* 0x0000e000ff0e7b82 */ /* 0x000ee20000000a00 */
[C---:B-1----:R-:W-:Y:S01]  /*06d0*/  IMAD.WIDE.U32 R30, R17.reuse, 0x4, R6 ;  /* 0x00000004111e7825 */ /* 0x042fe200078e0006 */
[----:B--2---:R-:W-:-:S05]  /*06e0*/  IADD3 R6, P1, PT, R17, UR4, RZ ;  /* 0x0000000411067c10 */ /* 0x004fca000ff3e0ff */
[----:B------:R-:W-:Y:S01]  /*06f0*/  IMAD.X R7, RZ, RZ, UR5, P1 ;  /* 0x00000005ff077e24 */ /* 0x000fe200088e06ff */
[----:B------:R-:W1:Y:S01]  /*0700*/  LDC.64 R12, c[0x0][0x3b0] ;  /* 0x0000ec00ff0c7b82 */ /* 0x000e620000000a00 */
[----:B----4-:R-:W-:-:S07]  /*0710*/  IMAD.WIDE.U32 R18, R17, 0x4, R18 ;  /* 0x0000000411127825 */ /* 0x010fce00078e0012 */
[----:B------:R-:W2:Y:S01]  /*0720*/  LDC.64 R10, c[0x0][0x390] ;  /* 0x0000e400ff0a7b82 */ /* 0x000ea20000000a00 */
[----:B0-----:R-:W-:-:S04]  /*0730*/  IMAD.WIDE.U32 R8, R17, 0x4, R8 ;  /* 0x0000000411087825 */ /* 0x001fc800078e0008 */
[----:B------:R-:W-:-:S07]  /*0740*/  IMAD.X R17, RZ, RZ, UR7, P0 ;  /* 0x00000007ff117e24 */ /* 0x000fce00080e06ff */
.L_x_13:
[----:B------:R-:W4:Y:S02]  /*0750*/  LDG.E.U8 R20, desc[UR8][R16.64] ;  /* 0x0000000810147981 */ /* 0x000f24000c1e1100 */
[----:B----4-:R-:W-:-:S13]  /*0760*/  ISETP.NE.AND P0, PT, R20, RZ, PT ;  /* 0x000000ff1400720c */ /* 0x010fda0003f05270 */
[----:B---3--:R-:W-:Y:S05]  /*0770*/  @P0 BRA `(.L_x_5) ;  /* 0x0000000000680947 */ /* 0x008fea0003800000 */
[----:B------:R-:W4:Y:S02]  /*0780*/  LDG.E.U8 R20, desc[UR8][R6.64] ;  /* 0x0000000806147981 */ /* 0x000f24000c1e1100 */
[----:B----4-:R-:W-:-:S13]  /*0790*/  ISETP.NE.AND P0, PT, R20, RZ, PT ;  /* 0x000000ff1400720c */ /* 0x010fda0003f05270 */
[----:B------:R-:W-:Y:S05]  /*07a0*/  @P0 BRA `(.L_x_5) ;  /* 0x00000000005c0947 */ /* 0x000fea0003800000 */
[----:B---3--:R-:W-:-:S05]  /*07b0*/  IMAD.WIDE R22, R5, 0x4, R14 ;  /* 0x0000000405167825 */ /* 0x008fca00078e020e */
[----:B------:R-:W3:Y:S01]  /*07c0*/  LDG.E R20, desc[UR8][R22.64] ;  /* 0x0000000816147981 */ /* 0x000ee2000c1e1900 */
[----:B------:R-:W-:Y:S01]  /*07d0*/  BSSY.RECONVERGENT B0, `(.L_x_5) ;  /* 0x0000014000007945 */ /* 0x000fe20003800200 */
[----:B---3--:R-:W-:-:S13]  /*07e0*/  ISETP.GE.AND P0, PT, R20, 0x1, PT ;  /* 0x000000011400780c */ /* 0x008fda0003f06270 */
[----:B------:R-:W-:Y:S05]  /*07f0*/  @!P0 BRA `(.L_x_6) ;  /* 0x0000000000448947 */ /* 0x000fea0003800000 */
[----:B------:R-:W-:Y:S02]  /*0800*/  HFMA2 R21, -RZ, RZ, 0, 5.9604644775390625e-08 ;  /* 0x00000001ff157431 */ /* 0x000fe400000001ff */
[----:B------:R-:W-:-:S06]  /*0810*/  IMAD.MOV.U32 R20, RZ, RZ, RZ ;  /* 0x000000ffff147224 */ /* 0x000fcc00078e00ff */
[----:B------:R-:W3:Y:S02]  /*0820*/  ATOMG.E.CAS.STRONG.GPU PT, R20, [R18], R20, R21 ;  /* 0x00000014121473a9 */ /* 0x000ee400001ee115 */
[----:B---3--:R-:W-:-:S13]  /*0830*/  ISETP.NE.AND P0, PT, R20, 0x1, PT ;  /* 0x000000011400780c */ /* 0x008fda0003f05270 */
[----:B------:R-:W-:Y:S05]  /*0840*/  @!P0 BRA `(.L_x_6) ;  /* 0x0000000000308947 */ /* 0x000fea0003800000 */
[----:B------:R-:W3:Y:S01]  /*0850*/  LDG.E.U8 R20, desc[UR8][R16.64] ;  /* 0x0000000810147981 */ /* 0x000ee2000c1e1100 */
[----:B------:R-:W-:Y:S01]  /*0860*/  IMAD.MOV.U32 R24, RZ, RZ, 0x1 ;  /* 0x00000001ff187424 */ /* 0x000fe200078e00ff */
[----:B---3--:R-:W-:-:S13]  /*0870*/  ISETP.NE.AND P0, PT, R20, RZ, PT ;  /* 0x000000ff1400720c */ /* 0x008fda0003f05270 */
[----:B------:R-:W0:Y:S01]  /*0880*/  @!P0 LDC.64 R20, c[0x0][0x390] ;  /* 0x0000e400ff148b82 */ /* 0x000e220000000a00 */
[----:B------:R3:W-:Y:S04]  /*0890*/  @!P0 STG.E.U8 desc[UR8][R16.64], R24 ;  /* 0x0000001810008986 */ /* 0x0007e8000c101108 */
[----:B------:R3:W-:Y:S04]  /*08a0*/  @!P0 STG.E desc[UR8][R18.64], RZ ;  /* 0x000000ff12008986 */ /* 0x0007e8000c101908 */
[----:B------:R3:W-:Y:S04]  /*08b0*/  @!P0 STG.E desc[UR8][R8.64], R0 ;  /* 0x0000000008008986 */ /* 0x0007e8000c101908 */
[----:B------:R-:W4:Y:S01]  /*08c0*/  @!P0 LDG.E R23, desc[UR8][R22.64] ;  /* 0x0000000816178981 */ /* 0x000f22000c1e1900 */
[----:B0-----:R-:W-:-:S06]  /*08d0*/  @!P0 IMAD.WIDE R20, R0, 0x4, R20 ;  /* 0x0000000400148825 */ /* 0x001fcc00078e0214 */
[----:B------:R-:W4:Y:S02]  /*08e0*/  @!P0 LDG.E R20, desc[UR8][R20.64] ;  /* 0x0000000814148981 */ /* 0x000f24000c1e1900 */
[----:B----4-:R-:W-:-:S05]  /*08f0*/  @!P0 VIMNMX R25, PT, PT, R20, R23, PT ;  /* 0x0000001714198248 */ /* 0x010fca0003fe0100 */
[----:B------:R3:W-:Y:S02]  /*0900*/  @!P0 STG.E desc[UR8][R30.64], R25 ;  /* 0x000000191e008986 */ /* 0x0007e4000c101908 */
.L_x_6:
[----:B------:R-:W-:Y:S05]  /*0910*/  BSYNC.RECONVERGENT B0 ;  /* 0x0000000000007941 */ /* 0x000fea0003800200 */
.L_x_5:
[----:B------:R-:W-:-:S05]  /*0920*/  VIADD R33, R32, 0xfffffffa ;  /* 0xfffffffa20217836 */ /* 0x000fca0000000000 */
[----:B------:R-:W-:-:S04]  /*0930*/  IADD3 R26, P0, PT, R33, UR10, RZ ;  /* 0x0000000a211a7c10 */ /* 0x000fc8000ff1e0ff */
[----:B------:R-:W-:-:S05]  /*0940*/  IADD3.X R27, PT, PT, RZ, UR11, RZ, P0, !PT ;  /* 0x0000000bff1b7c10 */ /* 0x000fca00087fe4ff */
[----:B------:R-:W4:Y:S02]  /*0950*/  LDG.E.U8 R20, desc[UR8][R26.64] ;  /* 0x000000081a147981 */ /* 0x000f24000c1e1100 */
[----:B----4-:R-:W-:-:S13]  /*0960*/  ISETP.NE.AND P0, PT, R20, RZ, PT ;  /* 0x000000ff1400720c */ /* 0x010fda0003f05270 */
[----:B------:R-:W-:Y:S05]  /*0970*/  @P0 BRA `(.L_x_7) ;  /* 0x0000000000800947 */ /* 0x000fea0003800000 */
[----:B------:R-:W-:-:S05]  /*0980*/  IADD3 R20, P0, PT, R33, UR12, RZ ;  /* 0x0000000c21147c10 */ /* 0x000fca000ff1e0ff */
[----:B------:R-:W-:-:S05]  /*0990*/  IMAD.X R21, RZ, RZ, UR13, P0 ;  /* 0x0000000dff157e24 */ /* 0x000fca00080e06ff */
        /* <DEDUP_REMOVED lines=8> */
[----:B------:R-:W-:Y:S02]  /*0a20*/  IMAD.MOV.U32 R20, RZ, RZ, RZ ;  /* 0x000000ffff147224 */ /* 0x000fe400078e00ff */
[----:B-1----:R-:W-:-:S04]  /*0a30*/  IMAD.WIDE.U32 R22, R33, 0x4, R12 ;  /* 0x0000000421167825 */ /* 0x002fc800078e000c */
[----:B------:R-:W-:-:S05]  /*0a40*/  IMAD.MOV.U32 R21, RZ, RZ, 0x1 ;  /* 0x00000001ff157424 */ /* 0x000fca00078e00ff */
[----:B------:R-:W3:Y:S02]  /*0a50*/  ATOMG.E.CAS.STRONG.GPU PT, R20, [R22], R20, R21 ;  /* 0x00000014161473a9 */ /* 0x000ee400001ee115 */
[----:B---3--:R-:W-:-:S13]  /*0a60*/  ISETP.NE.AND P0, PT, R20, 0x1, PT ;  /* 0x000000011400780c */ /* 0x008fda0003f05270 */
[----:B------:R-:W-:Y:S05]  /*0a70*/  @!P0 BRA `(.L_x_8) ;  /* 0x00000000003c8947 */ /* 0x000fea0003800000 */
[----:B------:R-:W3:Y:S01]  /*0a80*/  LDG.E.U8 R20, desc[UR8][R26.64] ;  /* 0x000000081a147981 */ /* 0x000ee2000c1e1100 */
[----:B------:R-:W-:Y:S02]  /*0a90*/  MOV R35, 0x1 ;  /* 0x0000000100237802 */ /* 0x000fe40000000f00 */
[----:B---3--:R-:W-:-:S13]  /*0aa0*/  ISETP.NE.AND P0, PT, R20, RZ, PT ;  /* 0x000000ff1400720c */ /* 0x008fda0003f05270 */
[----:B------:R-:W0:Y:S01]  /*0ab0*/  @!P0 LDC.64 R28, c[0x0][0x388] ;  /* 0x0000e200ff1c8b82 */ /* 0x000e220000000a00 */
[----:B------:R1:W-:Y:S04]  /*0ac0*/  @!P0 STG.E.U8 desc[UR8][R26.64], R35 ;  /* 0x000000231a008986 */ /* 0x0003e8000c101108 */
[----:B------:R3:W-:Y:S03]  /*0ad0*/  @!P0 STG.E desc[UR8][R22.64], RZ ;  /* 0x000000ff16008986 */ /* 0x0007e6000c101908 */
[----:B------:R-:W1:Y:S01]  /*0ae0*/  @!P0 LDC.64 R20, c[0x0][0x390] ;  /* 0x0000e400ff148b82 */ /* 0x000e620000000a00 */
[----:B0-----:R-:W-:-:S05]  /*0af0*/  @!P0 IMAD.WIDE.U32 R28, R33, 0x4, R28 ;  /* 0x00000004211c8825 */ /* 0x001fca00078e001c */
[----:B------:R3:W-:Y:S01]  /*0b00*/  @!P0 STG.E desc[UR8][R28.64], R0 ;  /* 0x000000001c008986 */ /* 0x0007e2000c101908 */
[----:B-1----:R-:W-:-:S03]  /*0b10*/  @!P0 IMAD.WIDE R34, R0, 0x4, R20 ;  /* 0x0000000400228825 */ /* 0x002fc600078e0214 */
[----:B------:R-:W4:Y:S04]  /*0b20*/  @!P0 LDG.E R25, desc[UR8][R24.64] ;  /* 0x0000000818198981 */ /* 0x000f28000c1e1900 */
[----:B------:R-:W4:Y:S01]  /*0b30*/  @!P0 LDG.E R34, desc[UR8][R34.64] ;  /* 0x0000000822228981 */ /* 0x000f22000c1e1900 */
[----:B------:R-:W-:Y:S01]  /*0b40*/  @!P0 IMAD.WIDE.U32 R20, R33, 0x4, R20 ;  /* 0x0000000421148825 */ /* 0x000fe200078e0014 */
[----:B----4-:R-:W-:-:S05]  /*0b50*/  @!P0 VIMNMX R33, PT, PT, R34, R25, PT ;  /* 0x0000001922218248 */ /* 0x010fca0003fe0100 */
[----:B------:R3:W-:Y:S02]  /*0b60*/  @!P0 STG.E desc[UR8][R20.64], R33 ;  /* 0x0000002114008986 */ /* 0x0007e4000c101908 */
.L_x_8:
[----:B------:R-:W-:Y:S05]  /*0b70*/  BSYNC.RECONVERGENT B0 ;  /* 0x0000000000007941 */ /* 0x000fea0003800200 */
.L_x_7:
[----:B---3--:R-:W-:-:S05]  /*0b80*/  VIADD R33, R32, 0xfffffff9 ;  /* 0xfffffff920217836 */ /* 0x008fca0000000000 */
[----:B------:R-:W-:-:S05]  /*0b90*/  IADD3 R20, P0, PT, R33, UR10, RZ ;  /* 0x0000000a21147c10 */ /* 0x000fca000ff1e0ff */
[----:B------:R-:W-:-:S05]  /*0ba0*/  IMAD.X R21, RZ, RZ, UR11, P0 ;  /* 0x0000000bff157e24 */ /* 0x000fca00080e06ff */
[----:B------:R-:W3:Y:S02]  /*0bb0*/  LDG.E.U8 R22, desc[UR8][R20.64] ;  /* 0x0000000814167981 */ /* 0x000ee4000c1e1100 */
[----:B---3--:R-:W-:-:S13]  /*0bc0*/  ISETP.NE.AND P0, PT, R22, RZ, PT ;  /* 0x000000ff1600720c */ /* 0x008fda0003f05270 */
[----:B------:R-:W-:Y:S05]  /*0bd0*/  @P0 BRA `(.L_x_9) ;  /* 0x0000000000800947 */ /* 0x000fea0003800000 */
[----:B------:R-:W-:-:S05]  /*0be0*/  IADD3 R22, P0, PT, R33, UR12, RZ ;  /* 0x0000000c21167c10 */ /* 0x000fca000ff1e0ff */
[----:B------:R-:W-:-:S05]  /*0bf0*/  IMAD.X R23, RZ, RZ, UR13, P0 ;  /* 0x0000000dff177e24 */ /* 0x000fca00080e06ff */
[----:B------:R-:W3:Y:S02]  /*0c00*/  LDG.E.U8 R22, desc[UR8][R22.64] ;  /* 0x0000000816167981 */ /* 0x000ee4000c1e1100 */
[----:B---3--:R-:W-:-:S13]  /*0c10*/  ISETP.NE.AND P0, PT, R22, RZ, PT ;  /* 0x000000ff1600720c */ /* 0x008fda0003f05270 */
[----:B------:R-:W-:Y:S05]  /*0c20*/  @P0 BRA `(.L_x_9) ;  /* 0x00000000006c0947 */ /* 0x000fea0003800000 */
[----:B------:R-:W-:-:S05]  /*0c30*/  IMAD.WIDE R22, R3, 0x4, R14 ;  /* 0x0000000403167825 */ /* 0x000fca00078e020e */
[----:B------:R-:W3:Y:S01]  /*0c40*/  LDG.E R24, desc[UR8][R22.64] ;  /* 0x0000000816187981 */ /* 0x000ee2000c1e1900 */
[----:B------:R-:W-:Y:S01]  /*0c50*/  BSSY.RECONVERGENT B0, `(.L_x_9) ;  /* 0x0000018000007945 */ /* 0x000fe20003800200 */
[----:B---3--:R-:W-:-:S13]  /*0c60*/  ISETP.GE.AND P0, PT, R24, 0x1, PT ;  /* 0x000000011800780c */ /* 0x008fda0003f06270 */
[----:B------:R-:W-:Y:S05]  /*0c70*/  @!P0 BRA `(.L_x_10) ;  /* 0x0000000000548947 */ /* 0x000fea0003800000 */
[----:B------:R-:W-:Y:S02]  /*0c80*/  HFMA2 R27, -RZ, RZ, 0, 5.9604644775390625e-08 ;  /* 0x00000001ff1b7431 */ /* 0x000fe400000001ff */
[----:B------:R-:W-:Y:S02]  /*0c90*/  IMAD.MOV.U32 R26, RZ, RZ, RZ ;  /* 0x000000ffff1a7224 */ /* 0x000fe400078e00ff */
[----:B-1----:R-:W-:-:S05]  /*0ca0*/  IMAD.WIDE.U32 R24, R33, 0x4, R12 ;  /* 0x0000000421187825 */ /* 0x002fca00078e000c */
        /* <DEDUP_REMOVED lines=18> */
.L_x_10:
[----:B------:R-:W-:Y:S05]  /*0dd0*/  BSYNC.RECONVERGENT B0 ;  /* 0x0000000000007941 */ /* 0x000fea0003800200 */
.L_x_9:
[----:B---3--:R-:W-:-:S05]  /*0de0*/  VIADD R33, R32, 0xfffffff8 ;  /* 0xfffffff820217836 */ /* 0x008fca0000000000 */
[----:B------:R-:W-:-:S04]  /*0df0*/  IADD3 R26, P0, PT, R33, UR10, RZ ;  /* 0x0000000a211a7c10 */ /* 0x000fc8000ff1e0ff */
[----:B------:R-:W-:-:S05]  /*0e00*/  IADD3.X R27, PT, PT, RZ, UR11, RZ, P0, !PT ;  /* 0x0000000bff1b7c10 */ /* 0x000fca00087fe4ff */
        /* <DEDUP_REMOVED lines=19> */
[----:B------:R-:W3:Y:S02]  /*0f40*/  LDG.E.U8 R20, desc[UR8][R26.64] ;  /* 0x000000081a147981 */ /* 0x000ee4000c1e1100 */
[----:B---3--:R-:W-:-:S13]  /*0f50*/  ISETP.NE.AND P0, PT, R20, RZ, PT ;  /* 0x000000ff1400720c */ /* 0x008fda0003f05270 */
[----:B------:R-:W-:Y:S05]  /*0f60*/  @P0 BRA `(.L_x_12) ;  /* 0x0000000000300947 */ /* 0x000fea0003800000 */
[----:B------:R-:W0:Y:S01]  /*0f70*/  LDC.64 R20, c[0x0][0x388] ;  /* 0x0000e200ff147b82 */ /* 0x000e220000000a00 */
[----:B------:R-:W-:-:S05]  /*0f80*/  MOV R29, 0x1 ;  /* 0x00000001001d7802 */ /* 0x000fca0000000f00 */
[----:B------:R0:W-:Y:S04]  /*0f90*/  STG.E.U8 desc[UR8][R26.64], R29 ;  /* 0x0000001d1a007986 */ /* 0x0001e8000c101108 */
[----:B------:R3:W-:Y:S01]  /*0fa0*/  STG.E desc[UR8][R22.64], RZ ;  /* 0x000000ff16007986 */ /* 0x0007e2000c101908 */
[----:B0-----:R-:W-:-:S04]  /*0fb0*/  IMAD.WIDE.U32 R28, R33, 0x4, R20 ;  /* 0x00000004211c7825 */ /* 0x001fc800078e0014 */
[--C-:B--2---:R-:W-:Y:S01]  /*0fc0*/  IMAD.WIDE R20, R0, 0x4, R10.reuse ;  /* 0x0000000400147825 */ /* 0x104fe200078e020a */
[----:B------:R3:W-:Y:S04]  /*0fd0*/  STG.E desc[UR8][R28.64], R0 ;  /* 0x000000001c007986 */ /* 0x0007e8000c101908 */
[----:B------:R-:W2:Y:S04]  /*0fe0*/  LDG.E R25, desc[UR8][R24.64] ;  /* 0x0000000818197981 */ /* 0x000ea8000c1e1900 */
[----:B------:R-:W2:Y:S01]  /*0ff0*/  LDG.E R20, desc[UR8][R20.64] ;  /* 0x0000000814147981 */ /* 0x000ea2000c1e1900 */
[----:B------:R-:W-:Y:S01]  /*1000*/  IMAD.WIDE.U32 R34, R33, 0x4, R10 ;  /* 0x0000000421227825 */ /* 0x000fe200078e000a */
[----:B--2---:R-:W-:-:S05]  /*1010*/  VIMNMX R33, PT, PT, R20, R25, PT ;  /* 0x0000001914217248 */ /* 0x004fca0003fe0100 */
[----:B------:R3:W-:Y:S02]  /*1020*/  STG.E desc[UR8][R34.64], R33 ;  /* 0x0000002122007986 */ /* 0x0007e4000c101908 */
.L_x_12:
[----:B------:R-:W-:Y:S05]  /*1030*/  BSYNC.RECONVERGENT B0 ;  /* 0x0000000000007941 */ /* 0x000fea0003800200 */
.L_x_11:
[----:B------:R-:W-:Y:S01]  /*1040*/  VIADD R32, R32, 0xfffffffc ;  /* 0xfffffffc20207836 */ /* 0x000fe20000000000 */
[----:B------:R-:W-:Y:S01]  /*1050*/  IADD3 R6, P3, PT, R6, -0x4, RZ ;  /* 0xfffffffc06067810 */ /* 0x000fe20007f7e0ff */
[----:B------:R-:W-:Y:S01]  /*1060*/  IMAD R20, RZ, RZ, -UR14 ;  /* 0x8000000eff147e24 */ /* 0x000fe2000f8e02ff */
[----:B------:R-:W-:Y:S02]  /*1070*/  IADD3 R8, P4, PT, R8, -0x10, RZ ;  /* 0xfffffff008087810 */ /* 0x000fe40007f9e0ff */
[----:B------:R-:W-:Y:S01]  /*1080*/  ISETP.GT.AND P0, PT, R32, 0x4, PT ;  /* 0x000000042000780c */ /* 0x000fe20003f04270 */
[----:B------:R-:W-:Y:S01]  /*1090*/  IMAD R2, R20, 0x4, R2 ;  /* 0x0000000414027824 */ /* 0x000fe200078e0202 */
[----:B------:R-:W-:Y:S01]  /*10a0*/  IADD3 R30, P5, PT, R30, -0x10, RZ ;  /* 0xfffffff01e1e7810 */ /* 0x000fe20007fbe0ff */
[----:B------:R-:W-:Y:S01]  /*10b0*/  IMAD R4, R20, 0x4, R4 ;  /* 0x0000000414047824 */ /* 0x000fe200078e0204 */
[----:B------:R-:W-:Y:S01]  /*10c0*/  IADD3 R18, P1, PT, R18, -0x10, RZ ;  /* 0xfffffff012127810 */ /* 0x000fe20007f3e0ff */
[----:B------:R-:W-:Y:S01]  /*10d0*/  IMAD R5, R20, 0x4, R5 ;  /* 0x0000000414057824 */ /* 0x000fe200078e0205 */
[----:B------:R-:W-:-:S02]  /*10e0*/  IADD3 R16, P2, PT, R16, -0x4, RZ ;  /* 0xfffffffc10107810 */ /* 0x000fc40007f5e0ff */
[----:B------:R-:W-:Y:S02]  /*10f0*/  LEA R3, R20, R3, 0x2 ;  /* 0x0000000314037211 */ /* 0x000fe400078e10ff */
[----:B------:R-:W-:Y:S02]  /*1100*/  IADD3.X R19, PT, PT, R19, -0x1, RZ, P1, !PT ;  /* 0xffffffff13137810 */ /* 0x000fe40000ffe4ff */
[----:B------:R-:W-:Y:S02]  /*1110*/  IADD3.X R17, PT, PT, R17, -0x1, RZ, P2, !PT ;  /* 0xffffffff11117810 */ /* 0x000fe400017fe4ff */
[----:B------:R-:W-:Y:S02]  /*1120*/  IADD3.X R7, PT, PT, R7, -0x1, RZ, P3, !PT ;  /* 0xffffffff07077810 */ /* 0x000fe40001ffe4ff */
[----:B------:R-:W-:Y:S02]  /*1130*/  IADD3.X R9, PT, PT, R9, -0x1, RZ, P4, !PT ;  /* 0xffffffff09097810 */ /* 0x000fe400027fe4ff */
[----:B------:R-:W-:Y:S01]  /*1140*/  IADD3.X R31, PT, PT, R31, -0x1, RZ, P5, !PT ;  /* 0xffffffff1f1f7810 */ /* 0x000fe20002ffe4ff */
[----:B------:R-:W-:Y:S06]  /*1150*/  @P0 BRA `(.L_x_13) ;  /* 0xfffffff4007c0947 */ /* 0x000fec000383ffff */
[----:B------:R-:W-:Y:S05]  /*1160*/  EXIT ;  /* 0x000000000000794d */ /* 0x000fea0003800000 */
.L_x_14:
        /* <DEDUP_REMOVED lines=9> */
.L_x_16:


//--------------------- .nv.shared.reserved.0     --------------------------
	.section	.nv.shared.reserved.0,"aw",@nobits
	.weak		__nv_reservedSMEM_offset_0_alias
	.size		__nv_reservedSMEM_offset_0_alias, 0, 64
	.other		__nv_reservedSMEM_offset_0_alias,@"STO_CUDA_RESERVED_SHARED STV_DEFAULT"
__nv_reservedSMEM_offset_0_alias:
	.zero		0
	.zero		64


//--------------------- .nv.constant0._Z16cudaAugment_pathPiPbiS_i --------------------------
	.section	.nv.constant0._Z16cudaAugment_pathPiPbiS_i,"a",@progbits
	.sectionflags	@""
	.align	4
.nv.constant0._Z16cudaAugment_pathPiPbiS_i:
	.zero		932


//--------------------- .nv.constant0._Z7cudaBFSPiS_S_PbS0_iiS_ --------------------------
	.section	.nv.constant0._Z7cudaBFSPiS_S_PbS0_iiS_,"a",@progbits
	.sectionflags	@""
	.align	4
.nv.constant0._Z7cudaBFSPiS_S_PbS0_iiS_:
	.zero		952


//--------------------- SYMBOLS --------------------------

	.type		.nv.reservedSmem.offset0,@object
	.size		.nv.reservedSmem.offset0,0x4
